//
// Generated by NVIDIA NVVM Compiler
//
// Compiler Build ID: CL-36424714
// Cuda compilation tools, release 13.0, V13.0.88
// Based on NVVM 20.0.0
//

.version 9.0
.target sm_100
.address_size 64

	// .globl	kernmulRSymm2Dyz

.visible .entry kernmulRSymm2Dyz(
	.param .u64 .ptr .align 1 kernmulRSymm2Dyz_param_0,
	.param .u64 .ptr .align 1 kernmulRSymm2Dyz_param_1,
	.param .u64 .ptr .align 1 kernmulRSymm2Dyz_param_2,
	.param .u64 .ptr .align 1 kernmulRSymm2Dyz_param_3,
	.param .u64 .ptr .align 1 kernmulRSymm2Dyz_param_4,
	.param .u32 kernmulRSymm2Dyz_param_5,
	.param .u32 kernmulRSymm2Dyz_param_6
)
{
	.reg .pred 	%p<5>;
	.reg .b32 	%r<16>;
	.reg .b32 	%f<26>;
	.reg .b64 	%rd<22>;

	ld.param.u64 	%rd4, [kernmulRSymm2Dyz_param_0];
	ld.param.u64 	%rd5, [kernmulRSymm2Dyz_param_1];
	ld.param.u64 	%rd6, [kernmulRSymm2Dyz_param_2];
	ld.param.u64 	%rd7, [kernmulRSymm2Dyz_param_3];
	ld.param.u64 	%rd8, [kernmulRSymm2Dyz_param_4];
	ld.param.u32 	%r5, [kernmulRSymm2Dyz_param_5];
	ld.param.u32 	%r6, [kernmulRSymm2Dyz_param_6];
	cvta.to.global.u64 	%rd1, %rd8;
	cvta.to.global.u64 	%rd2, %rd7;
	cvta.to.global.u64 	%rd3, %rd6;
	mov.u32 	%r7, %ctaid.y;
	mov.u32 	%r8, %ntid.y;
	mov.u32 	%r9, %tid.y;
	mad.lo.s32 	%r1, %r7, %r8, %r9;
	mov.u32 	%r10, %ctaid.x;
	mov.u32 	%r11, %ntid.x;
	mov.u32 	%r12, %tid.x;
	mad.lo.s32 	%r2, %r10, %r11, %r12;
	setp.le.s32 	%p1, %r5, %r1;
	setp.ge.s32 	%p2, %r2, %r6;
	or.pred  	%p3, %p1, %p2;
	@%p3 bra 	$L__BB0_5;
	mad.lo.s32 	%r3, %r6, %r1, %r2;
	sub.s32 	%r13, %r5, %r1;
	mad.lo.s32 	%r4, %r13, %r6, %r2;
	shr.u32 	%r14, %r5, 1;
	setp.gt.u32 	%p4, %r1, %r14;
	@%p4 bra 	$L__BB0_3;
	mul.wide.s32 	%rd9, %r3, 4;
	add.s64 	%rd10, %rd3, %rd9;
	ld.global.nc.f32 	%f23, [%rd10];
	add.s64 	%rd11, %rd2, %rd9;
	ld.global.nc.f32 	%f24, [%rd11];
	add.s64 	%rd12, %rd1, %rd9;
	ld.global.nc.f32 	%f25, [%rd12];
	bra.uni 	$L__BB0_4;
$L__BB0_3:
	mul.wide.s32 	%rd13, %r4, 4;
	add.s64 	%rd14, %rd3, %rd13;
	ld.global.nc.f32 	%f23, [%rd14];
	add.s64 	%rd15, %rd2, %rd13;
	ld.global.nc.f32 	%f24, [%rd15];
	add.s64 	%rd16, %rd1, %rd13;
	ld.global.nc.f32 	%f10, [%rd16];
	neg.f32 	%f25, %f10;
$L__BB0_4:
	shl.b32 	%r15, %r3, 1;
	cvta.to.global.u64 	%rd17, %rd4;
	mul.wide.s32 	%rd18, %r15, 4;
	add.s64 	%rd19, %rd17, %rd18;
	ld.global.f32 	%f11, [%rd19];
	ld.global.f32 	%f12, [%rd19+4];
	cvta.to.global.u64 	%rd20, %rd5;
	add.s64 	%rd21, %rd20, %rd18;
	ld.global.f32 	%f13, [%rd21];
	ld.global.f32 	%f14, [%rd21+4];
	mul.f32 	%f15, %f25, %f13;
	fma.rn.f32 	%f16, %f23, %f11, %f15;
	st.global.f32 	[%rd19], %f16;
	mul.f32 	%f17, %f25, %f14;
	fma.rn.f32 	%f18, %f23, %f12, %f17;
	st.global.f32 	[%rd19+4], %f18;
	mul.f32 	%f19, %f24, %f13;
	fma.rn.f32 	%f20, %f25, %f11, %f19;
	st.global.f32 	[%rd21], %f20;
	mul.f32 	%f21, %f24, %f14;
	fma.rn.f32 	%f22, %f25, %f12, %f21;
	st.global.f32 	[%rd21+4], %f22;
$L__BB0_5:
	ret;

}


// ===== COMPILED SASS (sm_100) =====

	.target	sm_100

	.elftype	@"ET_EXEC"


//--------------------- .note.nv.tkinfo           --------------------------
	.section	.note.nv.tkinfo,"",@"SHT_NOTE"
	.sectionflags	@"SHF_NOTE_NV_TKINFO"
	.tkinfo
        /*0018*/ 	.word	0x00000002
        /*0030*/ 	.string	""
        /*0030*/ 	.string	"ptxas"
        /*0030*/ 	.string	"Cuda compilation tools, release 13.0, V13.0.88"
        /*0030*/ 	.string	"Build cuda_13.0.r13.0/compiler.36424714_0"
        /*0030*/ 	.string	"-arch sm_100 -m 64 "



//--------------------- .note.nv.cuinfo           --------------------------
	.section	.note.nv.cuinfo,"",@"SHT_NOTE"
	.sectionflags	@"SHF_NOTE_NV_CUINFO"
        /*0018*/ 	.short	0x0002
        /*001a*/ 	.short	0x0064
        /*001c*/ 	.short	0x0082
	.zero		2


//--------------------- .nv.info                  --------------------------
	.section	.nv.info,"",@"SHT_CUDA_INFO"
	.align	4


	//----- nvinfo : EIATTR_REGCOUNT
	.align		4
        /*0000*/ 	.byte	0x04, 0x2f
        /*0002*/ 	.short	(.L_1 - .L_0)
	.align		4
.L_0:
        /*0004*/ 	.word	index@(kernmulRSymm2Dyz)
        /*0008*/ 	.word	0x0000001a


	//----- nvinfo : EIATTR_FRAME_SIZE
	.align		4
.L_1:
        /*000c*/ 	.byte	0x04, 0x11
        /*000e*/ 	.short	(.L_3 - .L_2)
	.align		4
.L_2:
        /*0010*/ 	.word	index@(kernmulRSymm2Dyz)
        /*0014*/ 	.word	0x00000000


	//----- nvinfo : EIATTR_MIN_STACK_SIZE
	.align		4
.L_3:
        /*0018*/ 	.byte	0x04, 0x12
        /*001a*/ 	.short	(.L_5 - .L_4)
	.align		4
.L_4:
        /*001c*/ 	.word	index@(kernmulRSymm2Dyz)
        /*0020*/ 	.word	0x00000000
.L_5:


//--------------------- .nv.compat                --------------------------
	.section	.nv.compat,"",@"SHT_CUDA_COMPAT_INFO"
	.align	4
        /*0000*/ 	.byte	0x02, 0x09, 0x00, 0x00, 0x02, 0x02, 0x01, 0x00, 0x02, 0x05, 0x05, 0x00, 0x03, 0x07, 0x01, 0x01
        /*0010*/ 	.byte	0x02, 0x03, 0x00, 0x00, 0x02, 0x06, 0x01, 0x00, 0x04, 0x0b, 0x08, 0x00, 0x09, 0x00, 0x00, 0x00
        /*0020*/ 	.byte	0x00, 0x00, 0x00, 0x00


//--------------------- .nv.info.kernmulRSymm2Dyz --------------------------
	.section	.nv.info.kernmulRSymm2Dyz,"",@"SHT_CUDA_INFO"
	.sectionflags	@""
	.align	4


	//----- nvinfo : EIATTR_CUDA_API_VERSION
	.align		4
        /*0000*/ 	.byte	0x04, 0x37
        /*0002*/ 	.short	(.L_7 - .L_6)
.L_6:
        /*0004*/ 	.word	0x00000082


	//----- nvinfo : EIATTR_KPARAM_INFO
	.align		4
.L_7:
        /*0008*/ 	.byte	0x04, 0x17
        /*000a*/ 	.short	(.L_9 - .L_8)
.L_8:
        /*000c*/ 	.word	0x00000000
        /*0010*/ 	.short	0x0006
        /*0012*/ 	.short	0x002c
        /*0014*/ 	.byte	0x00, 0xf0, 0x11, 0x00


	//----- nvinfo : EIATTR_KPARAM_INFO
	.align		4
.L_9:
        /*0018*/ 	.byte	0x04, 0x17
        /*001a*/ 	.short	(.L_11 - .L_10)
.L_10:
        /*001c*/ 	.word	0x00000000
        /*0020*/ 	.short	0x0005
        /*0022*/ 	.short	0x0028
        /*0024*/ 	.byte	0x00, 0xf0, 0x11, 0x00


	//----- nvinfo : EIATTR_KPARAM_INFO
	.align		4
.L_11:
        /*0028*/ 	.byte	0x04, 0x17
        /*002a*/ 	.short	(.L_13 - .L_12)
.L_12:
        /*002c*/ 	.word	0x00000000
        /*0030*/ 	.short	0x0004
        /*0032*/ 	.short	0x0020
        /*0034*/ 	.byte	0x00, 0xf5, 0x21, 0x00


	//----- nvinfo : EIATTR_KPARAM_INFO
	.align		4
.L_13:
        /*0038*/ 	.byte	0x04, 0x17
        /*003a*/ 	.short	(.L_15 - .L_14)
.L_14:
        /*003c*/ 	.word	0x00000000
        /*0040*/ 	.short	0x0003
        /*0042*/ 	.short	0x0018
        /*0044*/ 	.byte	0x00, 0xf5, 0x21, 0x00


	//----- nvinfo : EIATTR_KPARAM_INFO
	.align		4
.L_15:
        /*0048*/ 	.byte	0x04, 0x17
        /*004a*/ 	.short	(.L_17 - .L_16)
.L_16:
        /*004c*/ 	.word	0x00000000
        /*0050*/ 	.short	0x0002
        /*0052*/ 	.short	0x0010
        /*0054*/ 	.byte	0x00, 0xf5, 0x21, 0x00


	//----- nvinfo : EIATTR_KPARAM_INFO
	.align		4
.L_17:
        /*0058*/ 	.byte	0x04, 0x17
        /*005a*/ 	.short	(.L_19 - .L_18)
.L_18:
        /*005c*/ 	.word	0x00000000
        /*0060*/ 	.short	0x0001
        /*0062*/ 	.short	0x0008
        /*0064*/ 	.byte	0x00, 0xf5, 0x21, 0x00


	//----- nvinfo : EIATTR_KPARAM_INFO
	.align		4
.L_19:
        /*0068*/ 	.byte	0x04, 0x17
        /*006a*/ 	.short	(.L_21 - .L_20)
.L_20:
        /*006c*/ 	.word	0x00000000
        /*0070*/ 	.short	0x0000
        /*0072*/ 	.short	0x0000
        /*0074*/ 	.byte	0x00, 0xf5, 0x21, 0x00


	//----- nvinfo : EIATTR_SPARSE_MMA_MASK
	.align		4
.L_21:
        /*0078*/ 	.byte	0x03, 0x50
        /*007a*/ 	.short	0x0000


	//----- nvinfo : EIATTR_MAXREG_COUNT
	.align		4
        /*007c*/ 	.byte	0x03, 0x1b
        /*007e*/ 	.short	0x00ff


	//----- nvinfo : EIATTR_MERCURY_ISA_VERSION
	.align		4
        /*0080*/ 	.byte	0x03, 0x5f
        /*0082*/ 	.short	0x0101


	//----- nvinfo : EIATTR_VRC_CTA_INIT_COUNT
	.align		4
        /*0084*/ 	.byte	0x02, 0x4a
	.zero		1
	.zero		1


	//----- nvinfo : EIATTR_EXIT_INSTR_OFFSETS
	.align		4
        /*0088*/ 	.byte	0x04, 0x1c
        /*008a*/ 	.short	(.L_23 - .L_22)


	//   ....[0]....
.L_22:
        /*008c*/ 	.word	0x000000c0


	//   ....[1]....
        /*0090*/ 	.word	0x00000380


	//----- nvinfo : EIATTR_CBANK_PARAM_SIZE
	.align		4
.L_23:
        /*0094*/ 	.byte	0x03, 0x19
        /*0096*/ 	.short	0x0030


	//----- nvinfo : EIATTR_PARAM_CBANK
	.align		4
        /*0098*/ 	.byte	0x04, 0x0a
        /*009a*/ 	.short	(.L_25 - .L_24)
	.align		4
.L_24:
        /*009c*/ 	.word	index@(.nv.constant0.kernmulRSymm2Dyz)
        /*00a0*/ 	.short	0x0380
        /*00a2*/ 	.short	0x0030


	//----- nvinfo : EIATTR_SW_WAR
	.align		4
.L_25:
        /*00a4*/ 	.byte	0x04, 0x36
        /*00a6*/ 	.short	(.L_27 - .L_26)
.L_26:
        /*00a8*/ 	.word	0x00000008
.L_27:


//--------------------- .nv.callgraph             --------------------------
	.section	.nv.callgraph,"",@"SHT_CUDA_CALLGRAPH"
	.align	4
	.sectionentsize	8
	.align		4
        /*0000*/ 	.word	0x00000000
	.align		4
        /*0004*/ 	.word	0xffffffff
	.align		4
        /*0008*/ 	.word	0x00000000
	.align		4
        /*000c*/ 	.word	0xfffffffe
	.align		4
        /*0010*/ 	.word	0x00000000
	.align		4
        /*0014*/ 	.word	0xfffffffd
	.align		4
        /*0018*/ 	.word	0x00000000
	.align		4
        /*001c*/ 	.word	0xfffffffc


//--------------------- .text.kernmulRSymm2Dyz    --------------------------
	.section	.text.kernmulRSymm2Dyz,"ax",@progbits
	.align	128
        .global         kernmulRSymm2Dyz
        .type           kernmulRSymm2Dyz,@function
        .size           kernmulRSymm2Dyz,(.L_x_1 - kernmulRSymm2Dyz)
        .other          kernmulRSymm2Dyz,@"STO_CUDA_ENTRY STV_DEFAULT"
kernmulRSymm2Dyz:
.text.kernmulRSymm2Dyz:
[----:B------:R-:W-:Y:S01]  /*0000*/  LDC R1, c[0x0][0x37c] ;  /* 0x0000df00ff017b82 */ /* 0x000fe20000000800 */
[----:B------:R-:W0:Y:S07]  /*0010*/  S2R R3, SR_TID.X ;  /* 0x0000000000037919 */ /* 0x000e2e0000002100 */
[----:B------:R-:W1:Y:S01]  /*0020*/  LDC R9, c[0x0][0x364] ;  /* 0x0000d900ff097b82 */ /* 0x000e620000000800 */
[----:B------:R-:W2:Y:S01]  /*0030*/  LDCU.64 UR8, c[0x0][0x3a8] ;  /* 0x00007500ff0877ac */ /* 0x000ea20008000a00 */
[----:B------:R-:W1:Y:S06]  /*0040*/  S2R R0, SR_TID.Y ;  /* 0x0000000000007919 */ /* 0x000e6c0000002200 */
[----:B------:R-:W0:Y:S08]  /*0050*/  S2UR UR5, SR_CTAID.X ;  /* 0x00000000000579c3 */ /* 0x000e300000002500 */
[----:B------:R-:W0:Y:S08]  /*0060*/  LDC R16, c[0x0][0x360] ;  /* 0x0000d800ff107b82 */ /* 0x000e300000000800 */
[----:B------:R-:W1:Y:S01]  /*0070*/  S2UR UR4, SR_CTAID.Y ;  /* 0x00000000000479c3 */ /* 0x000e620000002600 */
[----:B0-----:R-:W-:-:S05]  /*0080*/  IMAD R16, R16, UR5, R3 ;  /* 0x0000000510107c24 */ /* 0x001fca000f8e0203 */
[----:B--2---:R-:W-:Y:S01]  /*0090*/  ISETP.GE.AND P0, PT, R16, UR9, PT ;  /* 0x0000000910007c0c */ /* 0x004fe2000bf06270 */
[----:B-1----:R-:W-:-:S05]  /*00a0*/  IMAD R9, R9, UR4, R0 ;  /* 0x0000000409097c24 */ /* 0x002fca000f8e0200 */
[----:B------:R-:W-:-:S13]  /*00b0*/  ISETP.GE.OR P0, PT, R9, UR8, P0 ;  /* 0x0000000809007c0c */ /* 0x000fda0008706670 */
[----:B------:R-:W-:Y:S05]  /*00c0*/  @P0 EXIT ;  /* 0x000000000000094d */ /* 0x000fea0003800000 */
[----:B------:R-:W0:Y:S01]  /*00d0*/  LDC.64 R4, c[0x0][0x398] ;  /* 0x0000e600ff047b82 */ /* 0x000e220000000a00 */
[----:B------:R-:W-:Y:S01]  /*00e0*/  USHF.R.U32.HI UR4, URZ, 0x1, UR8 ;  /* 0x00000001ff047899 */ /* 0x000fe20008011608 */
[C---:B------:R-:W-:Y:S01]  /*00f0*/  IMAD R21, R9.reuse, UR9, R16 ;  /* 0x0000000909157c24 */ /* 0x040fe2000f8e0210 */
[----:B------:R-:W1:Y:S04]  /*0100*/  LDCU.64 UR6, c[0x0][0x358] ;  /* 0x00006b00ff0677ac */ /* 0x000e680008000a00 */
[----:B------:R-:W-:Y:S01]  /*0110*/  ISETP.GT.U32.AND P0, PT, R9, UR4, PT ;  /* 0x0000000409007c0c */ /* 0x000fe2000bf04070 */
[----:B------:R-:W2:Y:S08]  /*0120*/  LDC.64 R2, c[0x0][0x390] ;  /* 0x0000e400ff027b82 */ /* 0x000eb00000000a00 */
[----:B------:R-:W3:Y:S04]  /*0130*/  LDC.64 R18, c[0x0][0x3a0] ;  /* 0x0000e800ff127b82 */ /* 0x000ee80000000a00 */
[----:B0-----:R-:W-:-:S04]  /*0140*/  @!P0 IMAD.WIDE R14, R21, 0x4, R4 ;  /* 0x00000004150e8825 */ /* 0x001fc800078e0204 */
[----:B------:R-:W0:Y:S01]  /*0150*/  LDC.64 R10, c[0x0][0x388] ;  /* 0x0000e200ff0a7b82 */ /* 0x000e220000000a00 */
[----:B-1----:R-:W4:Y:S01]  /*0160*/  @!P0 LDG.E.CONSTANT R0, desc[UR6][R14.64] ;  /* 0x000000060e008981 */ /* 0x002f22000c1e9900 */
[----:B--2---:R-:W-:-:S06]  /*0170*/  @!P0 IMAD.WIDE R12, R21, 0x4, R2 ;  /* 0x00000004150c8825 */ /* 0x004fcc00078e0202 */
[----:B------:R-:W1:Y:S01]  /*0180*/  LDC.64 R6, c[0x0][0x380] ;  /* 0x0000e000ff067b82 */ /* 0x000e620000000a00 */
[----:B------:R-:W2:Y:S01]  /*0190*/  @!P0 LDG.E.CONSTANT R8, desc[UR6][R12.64] ;  /* 0x000000060c088981 */ /* 0x000ea2000c1e9900 */
[----:B------:R-:W-:-:S05]  /*01a0*/  IADD3 R9, PT, PT, -R9, UR8, RZ ;  /* 0x0000000809097c10 */ /* 0x000fca000fffe1ff */
[----:B------:R-:W-:Y:S02]  /*01b0*/  IMAD R23, R9, UR9, R16 ;  /* 0x0000000909177c24 */ /* 0x000fe4000f8e0210 */
[C---:B---3--:R-:W-:Y:S01]  /*01c0*/  @!P0 IMAD.WIDE R16, R21.reuse, 0x4, R18 ;  /* 0x0000000415108825 */ /* 0x048fe200078e0212 */
[----:B------:R-:W-:-:S03]  /*01d0*/  SHF.L.U32 R21, R21, 0x1, RZ ;  /* 0x0000000115157819 */ /* 0x000fc600000006ff */
[----:B------:R-:W-:Y:S01]  /*01e0*/  @P0 IMAD.WIDE R18, R23, 0x4, R18 ;  /* 0x0000000417120825 */ /* 0x000fe200078e0212 */
[----:B------:R-:W3:Y:S03]  /*01f0*/  @!P0 LDG.E.CONSTANT R9, desc[UR6][R16.64] ;  /* 0x0000000610098981 */ /* 0x000ee6000c1e9900 */
[----:B0-----:R-:W-:Y:S02]  /*0200*/  IMAD.WIDE R10, R21, 0x4, R10 ;  /* 0x00000004150a7825 */ /* 0x001fe400078e020a */
[----:B------:R-:W5:Y:S02]  /*0210*/  @P0 LDG.E.CONSTANT R18, desc[UR6][R18.64] ;  /* 0x0000000612120981 */ /* 0x000f64000c1e9900 */
[C---:B------:R-:W-:Y:S02]  /*0220*/  @P0 IMAD.WIDE R4, R23.reuse, 0x4, R4 ;  /* 0x0000000417040825 */ /* 0x040fe400078e0204 */
[----:B------:R-:W3:Y:S02]  /*0230*/  LDG.E R14, desc[UR6][R10.64] ;  /* 0x000000060a0e7981 */ /* 0x000ee4000c1e1900 */
[----:B------:R-:W-:-:S02]  /*0240*/  @P0 IMAD.WIDE R2, R23, 0x4, R2 ;  /* 0x0000000417020825 */ /* 0x000fc400078e0202 */
[----:B------:R-:W4:Y:S02]  /*0250*/  LDG.E R15, desc[UR6][R10.64+0x4] ;  /* 0x000004060a0f7981 */ /* 0x000f24000c1e1900 */
[----:B-1----:R-:W-:-:S05]  /*0260*/  IMAD.WIDE R6, R21, 0x4, R6 ;  /* 0x0000000415067825 */ /* 0x002fca00078e0206 */
[----:B------:R-:W2:Y:S04]  /*0270*/  LDG.E R12, desc[UR6][R6.64] ;  /* 0x00000006060c7981 */ /* 0x000ea8000c1e1900 */
[----:B------:R-:W2:Y:S04]  /*0280*/  LDG.E R13, desc[UR6][R6.64+0x4] ;  /* 0x00000406060d7981 */ /* 0x000ea8000c1e1900 */
[----:B------:R-:W2:Y:S04]  /*0290*/  @P0 LDG.E.CONSTANT R0, desc[UR6][R4.64] ;  /* 0x0000000604000981 */ /* 0x000ea8000c1e9900 */
[----:B------:R-:W2:Y:S01]  /*02a0*/  @P0 LDG.E.CONSTANT R8, desc[UR6][R2.64] ;  /* 0x0000000602080981 */ /* 0x000ea2000c1e9900 */
[----:B-----5:R-:W-:-:S04]  /*02b0*/  @P0 FADD R9, -R18, -RZ ;  /* 0x800000ff12090221 */ /* 0x020fc80000000100 */
[CC--:B---3--:R-:W-:Y:S01]  /*02c0*/  FMUL R17, R14.reuse, R9.reuse ;  /* 0x000000090e117220 */ /* 0x0c8fe20000400000 */
[C---:B----4-:R-:W-:Y:S01]  /*02d0*/  FMUL R16, R15.reuse, R9 ;  /* 0x000000090f107220 */ /* 0x050fe20000400000 */
[-C--:B--2---:R-:W-:Y:S01]  /*02e0*/  FMUL R14, R14, R0.reuse ;  /* 0x000000000e0e7220 */ /* 0x084fe20000400000 */
[----:B------:R-:W-:-:S03]  /*02f0*/  FMUL R0, R15, R0 ;  /* 0x000000000f007220 */ /* 0x000fc60000400000 */
[CC--:B------:R-:W-:Y:S01]  /*0300*/  FFMA R5, R12.reuse, R9.reuse, R14 ;  /* 0x000000090c057223 */ /* 0x0c0fe2000000000e */
[C---:B------:R-:W-:Y:S01]  /*0310*/  FFMA R9, R13.reuse, R9, R0 ;  /* 0x000000090d097223 */ /* 0x040fe20000000000 */
[-C--:B------:R-:W-:Y:S01]  /*0320*/  FFMA R17, R12, R8.reuse, R17 ;  /* 0x000000080c117223 */ /* 0x080fe20000000011 */
[----:B------:R-:W-:-:S04]  /*0330*/  FFMA R15, R13, R8, R16 ;  /* 0x000000080d0f7223 */ /* 0x000fc80000000010 */
[----:B------:R-:W-:Y:S04]  /*0340*/  STG.E desc[UR6][R6.64], R17 ;  /* 0x0000001106007986 */ /* 0x000fe8000c101906 */
[----:B------:R-:W-:Y:S04]  /*0350*/  STG.E desc[UR6][R6.64+0x4], R15 ;  /* 0x0000040f06007986 */ /* 0x000fe8000c101906 */
[----:B------:R-:W-:Y:S04]  /*0360*/  STG.E desc[UR6][R10.64], R5 ;  /* 0x000000050a007986 */ /* 0x000fe8000c101906 */
[----:B------:R-:W-:Y:S01]  /*0370*/  STG.E desc[UR6][R10.64+0x4], R9 ;  /* 0x000004090a007986 */ /* 0x000fe2000c101906 */
[----:B------:R-:W-:Y:S05]  /*0380*/  EXIT ;  /* 0x000000000000794d */ /* 0x000fea0003800000 */
.L_x_0:
[----:B------:R-:W-:-:S00]  /*0390*/  BRA `(.L_x_0) ;  /* 0xfffffffc00fc7947 */ /* 0x000fc0000383ffff */
[----:B------:R-:W-:-:S00]  /*03a0*/  NOP ;  /* 0x0000000000007918 */ /* 0x000fc00000000000 */
        /* <DEDUP_REMOVED lines=13> */
.L_x_1:


//--------------------- .nv.shared.reserved.0     --------------------------
	.section	.nv.shared.reserved.0,"aw",@nobits
	.weak		__nv_reservedSMEM_offset_0_alias
	.size		__nv_reservedSMEM_offset_0_alias, 0, 64
	.other		__nv_reservedSMEM_offset_0_alias,@"STO_CUDA_RESERVED_SHARED STV_DEFAULT"
__nv_reservedSMEM_offset_0_alias:
	.zero		0
	.zero		64


//--------------------- .nv.constant0.kernmulRSymm2Dyz --------------------------
	.section	.nv.constant0.kernmulRSymm2Dyz,"a",@progbits
	.sectionflags	@""
	.align	4
.nv.constant0.kernmulRSymm2Dyz:
	.zero		944


//--------------------- SYMBOLS --------------------------

	.type		.nv.reservedSmem.offset0,@object
	.size		.nv.reservedSmem.offset0,0x4
